	.headerflags	@"EF_CUDA_TEXMODE_UNIFIED EF_CUDA_64BIT_ADDRESS EF_CUDA_ACCELERATORS EF_CUDA_SM90 EF_CUDA_VIRTUAL_SM(EF_CUDA_SM90)"
	.elftype	@"ET_EXEC"


//--------------------- .nv.info                  --------------------------
	.section	.nv.info,"",@"SHT_CUDA_INFO"
	.align	4


	//----- nvinfo : EIATTR_REGCOUNT
	.align		4
        /*0000*/ 	.byte	0x04, 0x2f
        /*0002*/ 	.short	(.L_3 - .L_2)
	.align		4
.L_2:
        /*0004*/ 	.word	index@(triton_poi_fused__native_batch_norm_legit_no_training_convolution_leaky_relu_3)
        /*0008*/ 	.word	0x0000001a


	//----- nvinfo : EIATTR_MIN_STACK_SIZE
	.align		4
.L_3:
        /*000c*/ 	.byte	0x04, 0x12
        /*000e*/ 	.short	(.L_5 - .L_4)
	.align		4
.L_4:
        /*0010*/ 	.word	index@(triton_poi_fused__native_batch_norm_legit_no_training_convolution_leaky_relu_3)
        /*0014*/ 	.word	0x00000000


	//----- nvinfo : EIATTR_FRAME_SIZE
	.align		4
.L_5:
        /*0018*/ 	.byte	0x04, 0x11
        /*001a*/ 	.short	(.L_7 - .L_6)
	.align		4
.L_6:
        /*001c*/ 	.word	index@(triton_poi_fused__native_batch_norm_legit_no_training_convolution_leaky_relu_3)
        /*0020*/ 	.word	0x00000000


	//----- nvinfo : EIATTR_MIN_STACK_SIZE
	.align		4
.L_7:
        /*0024*/ 	.byte	0x04, 0x12
        /*0026*/ 	.short	(.L_9 - .L_8)
	.align		4
.L_8:
        /*0028*/ 	.word	index@(triton_poi_fused__native_batch_norm_legit_no_training_convolution_leaky_relu_3)
        /*002c*/ 	.word	0x00000000
.L_9:


//--------------------- .nv.info.triton_poi_fused__native_batch_norm_legit_no_training_convolution_leaky_relu_3 --------------------------
	.section	.nv.info.triton_poi_fused__native_batch_norm_legit_no_training_convolution_leaky_relu_3,"",@"SHT_CUDA_INFO"
	.sectionflags	@""
	.align	4


	//----- nvinfo : EIATTR_CUDA_API_VERSION
	.align		4
        /*0000*/ 	.byte	0x04, 0x37
        /*0002*/ 	.short	(.L_11 - .L_10)
.L_10:
        /*0004*/ 	.word	0x0000007c


	//----- nvinfo : EIATTR_KPARAM_INFO
	.align		4
.L_11:
        /*0008*/ 	.byte	0x04, 0x17
        /*000a*/ 	.short	(.L_13 - .L_12)
.L_12:
        /*000c*/ 	.word	0x00000000
        /*0010*/ 	.short	0x0007
        /*0012*/ 	.short	0x0038
        /*0014*/ 	.byte	0x00, 0xf0, 0x11, 0x00


	//----- nvinfo : EIATTR_KPARAM_INFO
	.align		4
.L_13:
        /*0018*/ 	.byte	0x04, 0x17
        /*001a*/ 	.short	(.L_15 - .L_14)
.L_14:
        /*001c*/ 	.word	0x00000000
        /*0020*/ 	.short	0x0006
        /*0022*/ 	.short	0x0030
        /*0024*/ 	.byte	0x00, 0xf4, 0x21, 0x00


	//----- nvinfo : EIATTR_KPARAM_INFO
	.align		4
.L_15:
        /*0028*/ 	.byte	0x04, 0x17
        /*002a*/ 	.short	(.L_17 - .L_16)
.L_16:
        /*002c*/ 	.word	0x00000000
        /*0030*/ 	.short	0x0005
        /*0032*/ 	.short	0x0028
        /*0034*/ 	.byte	0x00, 0xf4, 0x21, 0x00


	//----- nvinfo : EIATTR_KPARAM_INFO
	.align		4
.L_17:
        /*0038*/ 	.byte	0x04, 0x17
        /*003a*/ 	.short	(.L_19 - .L_18)
.L_18:
        /*003c*/ 	.word	0x00000000
        /*0040*/ 	.short	0x0004
        /*0042*/ 	.short	0x0020
        /*0044*/ 	.byte	0x00, 0xf4, 0x21, 0x00


	//----- nvinfo : EIATTR_KPARAM_INFO
	.align		4
.L_19:
        /*0048*/ 	.byte	0x04, 0x17
        /*004a*/ 	.short	(.L_21 - .L_20)
.L_20:
        /*004c*/ 	.word	0x00000000
        /*0050*/ 	.short	0x0003
        /*0052*/ 	.short	0x0018
        /*0054*/ 	.byte	0x00, 0xf4, 0x21, 0x00


	//----- nvinfo : EIATTR_KPARAM_INFO
	.align		4
.L_21:
        /*0058*/ 	.byte	0x04, 0x17
        /*005a*/ 	.short	(.L_23 - .L_22)
.L_22:
        /*005c*/ 	.word	0x00000000
        /*0060*/ 	.short	0x0002
        /*0062*/ 	.short	0x0010
        /*0064*/ 	.byte	0x00, 0xf4, 0x21, 0x00


	//----- nvinfo : EIATTR_KPARAM_INFO
	.align		4
.L_23:
        /*0068*/ 	.byte	0x04, 0x17
        /*006a*/ 	.short	(.L_25 - .L_24)
.L_24:
        /*006c*/ 	.word	0x00000000
        /*0070*/ 	.short	0x0001
        /*0072*/ 	.short	0x0008
        /*0074*/ 	.byte	0x00, 0xf4, 0x21, 0x00


	//----- nvinfo : EIATTR_KPARAM_INFO
	.align		4
.L_25:
        /*0078*/ 	.byte	0x04, 0x17
        /*007a*/ 	.short	(.L_27 - .L_26)
.L_26:
        /*007c*/ 	.word	0x00000000
        /*0080*/ 	.short	0x0000
        /*0082*/ 	.short	0x0000
        /*0084*/ 	.byte	0x00, 0xf4, 0x21, 0x00


	//----- nvinfo : EIATTR_SPARSE_MMA_MASK
	.align		4
.L_27:
        /*0088*/ 	.byte	0x03, 0x50
        /*008a*/ 	.short	0x0000


	//----- nvinfo : EIATTR_MAXREG_COUNT
	.align		4
        /*008c*/ 	.byte	0x03, 0x1b
        /*008e*/ 	.short	0x00ff


	//----- nvinfo : EIATTR_EXIT_INSTR_OFFSETS
	.align		4
        /*0090*/ 	.byte	0x04, 0x1c
        /*0092*/ 	.short	(.L_29 - .L_28)


	//   ....[0]....
.L_28:
        /*0094*/ 	.word	0x00000500


	//   ....[1]....
        /*0098*/ 	.word	0x00000520


	//----- nvinfo : EIATTR_REQNTID
	.align		4
.L_29:
        /*009c*/ 	.byte	0x04, 0x10
        /*009e*/ 	.short	(.L_31 - .L_30)
.L_30:
        /*00a0*/ 	.word	0x00000080
        /*00a4*/ 	.word	0x00000001
        /*00a8*/ 	.word	0x00000001


	//----- nvinfo : EIATTR_CBANK_PARAM_SIZE
	.align		4
.L_31:
        /*00ac*/ 	.byte	0x03, 0x19
        /*00ae*/ 	.short	0x003c


	//----- nvinfo : EIATTR_PARAM_CBANK
	.align		4
        /*00b0*/ 	.byte	0x04, 0x0a
        /*00b2*/ 	.short	(.L_33 - .L_32)
	.align		4
.L_32:
        /*00b4*/ 	.word	index@(.nv.constant0.triton_poi_fused__native_batch_norm_legit_no_training_convolution_leaky_relu_3)
        /*00b8*/ 	.short	0x0210
        /*00ba*/ 	.short	0x003c


	//----- nvinfo : EIATTR_SW_WAR
	.align		4
.L_33:
        /*00bc*/ 	.byte	0x04, 0x36
        /*00be*/ 	.short	(.L_35 - .L_34)
.L_34:
        /*00c0*/ 	.word	0x00000008
.L_35:


//--------------------- .nv.callgraph             --------------------------
	.section	.nv.callgraph,"",@"SHT_CUDA_CALLGRAPH"
	.align	4
	.sectionentsize	8
	.align		4
        /*0000*/ 	.word	0x00000000
	.align		4
        /*0004*/ 	.word	0xffffffff
	.align		4
        /*0008*/ 	.word	0x00000000
	.align		4
        /*000c*/ 	.word	0xfffffffe
	.align		4
        /*0010*/ 	.word	0x00000000
	.align		4
        /*0014*/ 	.word	0xfffffffd
	.align		4
        /*0018*/ 	.word	0x00000000
	.align		4
        /*001c*/ 	.word	0xfffffffc


//--------------------- .nv.constant4             --------------------------
	.section	.nv.constant4,"a",@progbits
	.align	8
	.align		8
.nv.constant4:
        /*0000*/ 	.dword	_$_str
	.align		8
        /*0008*/ 	.dword	_$_str_$_2


//--------------------- .text.triton_poi_fused__native_batch_norm_legit_no_training_convolution_leaky_relu_3 --------------------------
	.section	.text.triton_poi_fused__native_batch_norm_legit_no_training_convolution_leaky_relu_3,"ax",@progbits
	.align	128
        .global         triton_poi_fused__native_batch_norm_legit_no_training_convolution_leaky_relu_3
        .type           triton_poi_fused__native_batch_norm_legit_no_training_convolution_leaky_relu_3,@function
        .size           triton_poi_fused__native_batch_norm_legit_no_training_convolution_leaky_relu_3,(.L_x_1 - triton_poi_fused__native_batch_norm_legit_no_training_convolution_leaky_relu_3)
        .other          triton_poi_fused__native_batch_norm_legit_no_training_convolution_leaky_relu_3,@"STO_CUDA_ENTRY STV_DEFAULT"
triton_poi_fused__native_batch_norm_legit_no_training_convolution_leaky_relu_3:
.text.triton_poi_fused__native_batch_norm_legit_no_training_convolution_leaky_relu_3:
[----:B------:R-:W0:Y:S01]  /*0000*/  LDC R1, c[0x0][0x28] ;  /* 0x00000a00ff017b82 */ /* 0x000e220000000800 */
[----:B------:R-:W1:Y:S07]  /*0010*/  S2R R0, SR_TID.X ;  /* 0x0000000000007919 */ /* 0x000e6e0000002100 */
[----:B------:R-:W2:Y:S01]  /*0020*/  LDC.64 R10, c[0x0][0x230] ;  /* 0x00008c00ff0a7b82 */ /* 0x000ea20000000a00 */
[----:B------:R-:W-:Y:S01]  /*0030*/  CS2R R14, SRZ ;  /* 0x00000000000e7805 */ /* 0x000fe2000001ff00 */
[----:B------:R-:W-:Y:S01]  /*0040*/  ULDC.64 UR4, c[0x0][0x208] ;  /* 0x0000820000047ab9 */ /* 0x000fe20000000a00 */
[----:B------:R-:W3:Y:S05]  /*0050*/  S2R R5, SR_CTAID.X ;  /* 0x0000000000057919 */ /* 0x000eea0000002500 */
[----:B------:R-:W4:Y:S08]  /*0060*/  LDC.64 R16, c[0x0][0x220] ;  /* 0x00008800ff107b82 */ /* 0x000f300000000a00 */
[----:B------:R-:W5:Y:S08]  /*0070*/  LDC.64 R20, c[0x0][0x228] ;  /* 0x00008a00ff147b82 */ /* 0x000f700000000a00 */
[----:B------:R-:W4:Y:S01]  /*0080*/  LDC.64 R8, c[0x0][0x238] ;  /* 0x00008e00ff087b82 */ /* 0x000f220000000a00 */
[----:B-1----:R-:W-:-:S07]  /*0090*/  SHF.L.U32 R0, R0, 0x1, RZ ;  /* 0x0000000100007819 */ /* 0x002fce00000006ff */
[----:B------:R-:W1:Y:S01]  /*00a0*/  LDC.64 R6, c[0x0][0x240] ;  /* 0x00009000ff067b82 */ /* 0x000e620000000a00 */
[----:B---3--:R-:W-:Y:S02]  /*00b0*/  SHF.R.S32.HI R3, RZ, 0x17, R5 ;  /* 0x00000017ff037819 */ /* 0x008fe40000011405 */
[----:B------:R-:W-:Y:S02]  /*00c0*/  LOP3.LUT R0, R0, 0xfe, RZ, 0xc0, !PT ;  /* 0x000000fe00007812 */ /* 0x000fe400078ec0ff */
[----:B------:R-:W-:Y:S02]  /*00d0*/  SGXT R3, R3, 0x1 ;  /* 0x000000010303781a */ /* 0x000fe40000000200 */
[----:B------:R-:W-:Y:S02]  /*00e0*/  LEA R0, R5, R0, 0x8 ;  /* 0x0000000005007211 */ /* 0x000fe400078e40ff */
[----:B------:R-:W3:Y:S02]  /*00f0*/  LDC.64 R4, c[0x0][0x210] ;  /* 0x00008400ff047b82 */ /* 0x000ee40000000a00 */
[----:B------:R-:W-:-:S02]  /*0100*/  LEA.HI R3, R3, R0, RZ, 0x4 ;  /* 0x0000000003037211 */ /* 0x000fc400078f20ff */
[----:B------:R-:W-:Y:S02]  /*0110*/  ISETP.GE.AND P0, PT, R0, 0x100, PT ;  /* 0x000001000000780c */ /* 0x000fe40003f06270 */
[----:B------:R-:W-:-:S04]  /*0120*/  SHF.R.S32.HI R3, RZ, 0x4, R3 ;  /* 0x00000004ff037819 */ /* 0x000fc80000011403 */
[----:B------:R-:W-:-:S04]  /*0130*/  LEA.HI R2, R3, R3, RZ, 0x2 ;  /* 0x0000000303027211 */ /* 0x000fc800078f10ff */
[----:B------:R-:W-:-:S04]  /*0140*/  LOP3.LUT R2, R2, 0xfffffffc, RZ, 0xc0, !PT ;  /* 0xfffffffc02027812 */ /* 0x000fc800078ec0ff */
[----:B------:R-:W-:-:S05]  /*0150*/  IADD3 R19, R3, -R2, RZ ;  /* 0x8000000203137210 */ /* 0x000fca0007ffe0ff */
[----:B--2---:R-:W-:-:S05]  /*0160*/  IMAD.WIDE R10, R19, 0x4, R10 ;  /* 0x00000004130a7825 */ /* 0x004fca00078e020a */
[----:B------:R-:W2:Y:S04]  /*0170*/  @!P0 LDG.E.EL R14, desc[UR4][R10.64] ;  /* 0x000000040a0e8981 */ /* 0x000ea8000c2e1900 */
[----:B------:R1:W2:Y:S01]  /*0180*/  @!P0 LDG.E.EL R15, desc[UR4][R10.64] ;  /* 0x000000040a0f8981 */ /* 0x0002a2000c2e1900 */
[----:B------:R-:W-:Y:S02]  /*0190*/  CS2R R12, SRZ ;  /* 0x00000000000c7805 */ /* 0x000fe4000001ff00 */
[----:B------:R-:W-:Y:S01]  /*01a0*/  CS2R R2, SRZ ;  /* 0x0000000000027805 */ /* 0x000fe2000001ff00 */
[----:B---3--:R-:W-:-:S04]  /*01b0*/  IMAD.WIDE R4, R0, 0x4, R4 ;  /* 0x0000000400047825 */ /* 0x008fc800078e0204 */
[C---:B----4-:R-:W-:Y:S01]  /*01c0*/  IMAD.WIDE R16, R19.reuse, 0x4, R16 ;  /* 0x0000000413107825 */ /* 0x050fe200078e0210 */
[----:B------:R-:W3:Y:S01]  /*01d0*/  @!P0 LDG.E.64 R2, desc[UR4][R4.64] ;  /* 0x0000000404028981 */ /* 0x000ee2000c1e1b00 */
[----:B-1----:R-:W-:Y:S02]  /*01e0*/  CS2R R10, SRZ ;  /* 0x00000000000a7805 */ /* 0x002fe4000001ff00 */
[C---:B-----5:R-:W-:Y:S01]  /*01f0*/  IMAD.WIDE R22, R19.reuse, 0x4, R20 ;  /* 0x0000000413167825 */ /* 0x060fe200078e0214 */
[----:B------:R-:W3:Y:S04]  /*0200*/  @!P0 LDG.E.EL R12, desc[UR4][R16.64] ;  /* 0x00000004100c8981 */ /* 0x000ee8000c2e1900 */
[----:B------:R-:W4:Y:S01]  /*0210*/  @!P0 LDG.E.EL R13, desc[UR4][R16.64] ;  /* 0x00000004100d8981 */ /* 0x000f22000c2e1900 */
[----:B0-----:R-:W-:Y:S01]  /*0220*/  IMAD.WIDE R8, R19, 0x4, R8 ;  /* 0x0000000413087825 */ /* 0x001fe200078e0208 */
[----:B------:R-:W-:-:S02]  /*0230*/  CS2R R20, SRZ ;  /* 0x0000000000147805 */ /* 0x000fc4000001ff00 */
[----:B------:R-:W5:Y:S01]  /*0240*/  @!P0 LDG.E.EL R11, desc[UR4][R22.64] ;  /* 0x00000004160b8981 */ /* 0x000f62000c2e1900 */
[----:B------:R-:W-:Y:S01]  /*0250*/  IMAD.WIDE R6, R19, 0x4, R6 ;  /* 0x0000000413067825 */ /* 0x000fe200078e0206 */
[----:B------:R-:W-:Y:S02]  /*0260*/  CS2R R18, SRZ ;  /* 0x0000000000127805 */ /* 0x000fe4000001ff00 */
[----:B------:R-:W3:Y:S04]  /*0270*/  @!P0 LDG.E.EL R10, desc[UR4][R22.64] ;  /* 0x00000004160a8981 */ /* 0x000ee8000c2e1900 */
[----:B------:R-:W3:Y:S04]  /*0280*/  @!P0 LDG.E.EL R20, desc[UR4][R8.64] ;  /* 0x0000000408148981 */ /* 0x000ee8000c2e1900 */
[----:B------:R-:W3:Y:S04]  /*0290*/  @!P0 LDG.E.EL R21, desc[UR4][R8.64] ;  /* 0x0000000408158981 */ /* 0x000ee8000c2e1900 */
[----:B------:R-:W3:Y:S04]  /*02a0*/  @!P0 LDG.E.EL R19, desc[UR4][R6.64] ;  /* 0x0000000406138981 */ /* 0x000ee8000c2e1900 */
[----:B------:R0:W3:Y:S02]  /*02b0*/  @!P0 LDG.E.EL R18, desc[UR4][R6.64] ;  /* 0x0000000406128981 */ /* 0x0000e4000c2e1900 */
[----:B0-----:R-:W-:Y:S01]  /*02c0*/  HFMA2.MMA R6, -RZ, RZ, 1.625, 0 ;  /* 0x3e800000ff067435 */ /* 0x001fe200000001ff */
[----:B--2---:R-:W-:Y:S01]  /*02d0*/  FADD R14, R14, 9.9999997473787516356e-06 ;  /* 0x3727c5ac0e0e7421 */ /* 0x004fe20000000000 */
[----:B------:R-:W-:-:S03]  /*02e0*/  FADD R15, R15, 9.9999997473787516356e-06 ;  /* 0x3727c5ac0f0f7421 */ /* 0x000fc60000000000 */
[----:B------:R-:W0:Y:S08]  /*02f0*/  MUFU.SQRT R16, R14 ;  /* 0x0000000e00107308 */ /* 0x000e300000002000 */
[----:B------:R-:W1:Y:S01]  /*0300*/  MUFU.SQRT R17, R15 ;  /* 0x0000000f00117308 */ /* 0x000e620000002000 */
[C---:B0-----:R-:W-:Y:S02]  /*0310*/  FSETP.GT.AND P1, PT, R16.reuse, 8.50705917302346158658e+37, PT ;  /* 0x7e8000001000780b */ /* 0x041fe40003f24000 */
[----:B------:R-:W-:-:S02]  /*0320*/  FSETP.GEU.AND P3, PT, R16, 1.175494350822287508e-38, PT ;  /* 0x008000001000780b */ /* 0x000fc40003f6e000 */
[C---:B-1----:R-:W-:Y:S02]  /*0330*/  FSETP.GT.AND P2, PT, R17.reuse, 8.50705917302346158658e+37, PT ;  /* 0x7e8000001100780b */ /* 0x042fe40003f44000 */
[----:B------:R-:W-:-:S07]  /*0340*/  FSETP.GEU.AND P4, PT, R17, 1.175494350822287508e-38, PT ;  /* 0x008000001100780b */ /* 0x000fce0003f8e000 */
[----:B------:R-:W-:-:S04]  /*0350*/  @P1 FMUL R16, R16, 0.25 ;  /* 0x3e80000010101820 */ /* 0x000fc80000400000 */
[----:B------:R-:W-:Y:S01]  /*0360*/  @!P3 FMUL R16, R16, 16777216 ;  /* 0x4b8000001010b820 */ /* 0x000fe20000400000 */
[----:B------:R-:W-:-:S04]  /*0370*/  @P2 FMUL R17, R17, 0.25 ;  /* 0x3e80000011112820 */ /* 0x000fc80000400000 */
[----:B------:R-:W-:Y:S01]  /*0380*/  @!P4 FMUL R17, R17, 16777216 ;  /* 0x4b8000001111c820 */ /* 0x000fe20000400000 */
[----:B------:R-:W0:Y:S01]  /*0390*/  MUFU.RCP R16, R16 ;  /* 0x0000001000107308 */ /* 0x000e220000001000 */
[----:B------:R-:W-:-:S07]  /*03a0*/  FSEL R7, R6, 1, P1 ;  /* 0x3f80000006077808 */ /* 0x000fce0000800000 */
[----:B------:R-:W1:Y:S01]  /*03b0*/  MUFU.RCP R17, R17 ;  /* 0x0000001100117308 */ /* 0x000e620000001000 */
[----:B------:R-:W-:Y:S01]  /*03c0*/  FSEL R6, R6, 1, P2 ;  /* 0x3f80000006067808 */ /* 0x000fe20001000000 */
[----:B------:R-:W-:Y:S01]  /*03d0*/  @!P3 FMUL R7, R7, 16777216 ;  /* 0x4b8000000707b820 */ /* 0x000fe20000400000 */
[----:B---3--:R-:W-:Y:S01]  /*03e0*/  FADD R3, R12, R3 ;  /* 0x000000030c037221 */ /* 0x008fe20000000000 */
[----:B----4-:R-:W-:Y:S02]  /*03f0*/  FADD R2, R13, R2 ;  /* 0x000000020d027221 */ /* 0x010fe40000000000 */
[----:B------:R-:W-:Y:S01]  /*0400*/  @!P4 FMUL R6, R6, 16777216 ;  /* 0x4b8000000606c820 */ /* 0x000fe20000400000 */
[----:B0-----:R-:W-:Y:S01]  /*0410*/  FMUL R8, R16, R7 ;  /* 0x0000000710087220 */ /* 0x001fe20000400000 */
[----:B-----5:R-:W-:Y:S01]  /*0420*/  FADD R11, R2, -R11 ;  /* 0x8000000b020b7221 */ /* 0x020fe20000000000 */
[----:B------:R-:W-:Y:S01]  /*0430*/  FADD R10, R3, -R10 ;  /* 0x8000000a030a7221 */ /* 0x000fe20000000000 */
[----:B-1----:R-:W-:-:S02]  /*0440*/  FMUL R9, R17, R6 ;  /* 0x0000000611097220 */ /* 0x002fc40000400000 */
[----:B------:R-:W0:Y:S01]  /*0450*/  LDC.64 R6, c[0x0][0x218] ;  /* 0x00008600ff067b82 */ /* 0x000e220000000a00 */
[----:B------:R-:W-:Y:S01]  /*0460*/  FMUL R8, R11, R8 ;  /* 0x000000080b087220 */ /* 0x000fe20000400000 */
[----:B------:R-:W-:-:S03]  /*0470*/  FMUL R9, R10, R9 ;  /* 0x000000090a097220 */ /* 0x000fc60000400000 */
[----:B------:R-:W-:Y:S01]  /*0480*/  FFMA R8, R8, R20, R19 ;  /* 0x0000001408087223 */ /* 0x000fe20000000013 */
[----:B------:R-:W-:-:S04]  /*0490*/  FFMA R9, R9, R21, R18 ;  /* 0x0000001509097223 */ /* 0x000fc80000000012 */
[C---:B------:R-:W-:Y:S02]  /*04a0*/  FSETP.GT.AND P1, PT, R8.reuse, RZ, PT ;  /* 0x000000ff0800720b */ /* 0x040fe40003f24000 */
[----:B------:R-:W-:Y:S01]  /*04b0*/  FSETP.GT.AND P2, PT, R9, RZ, PT ;  /* 0x000000ff0900720b */ /* 0x000fe20003f44000 */
[----:B------:R1:W-:Y:S10]  /*04c0*/  @!P0 STG.E.64 desc[UR4][R4.64], R2 ;  /* 0x0000000204008986 */ /* 0x0003f4000c101b04 */
[----:B------:R-:W-:Y:S01]  /*04d0*/  @!P1 FMUL R8, R8, 0.20000000298023223877 ;  /* 0x3e4ccccd08089820 */ /* 0x000fe20000400000 */
[----:B0-----:R-:W-:-:S04]  /*04e0*/  IMAD.WIDE R6, R0, 0x4, R6 ;  /* 0x0000000400067825 */ /* 0x001fc800078e0206 */
[----:B------:R-:W-:Y:S01]  /*04f0*/  @!P2 FMUL R9, R9, 0.20000000298023223877 ;  /* 0x3e4ccccd0909a820 */ /* 0x000fe20000400000 */
[----:B------:R-:W-:Y:S06]  /*0500*/  @P0 EXIT ;  /* 0x000000000000094d */ /* 0x000fec0003800000 */
[----:B------:R-:W-:Y:S01]  /*0510*/  STG.E.64 desc[UR4][R6.64], R8 ;  /* 0x0000000806007986 */ /* 0x000fe2000c101b04 */
[----:B------:R-:W-:Y:S05]  /*0520*/  EXIT ;  /* 0x000000000000794d */ /* 0x000fea0003800000 */
.L_x_0:
[----:B------:R-:W-:-:S00]  /*0530*/  BRA `(.L_x_0) ;  /* 0xfffffffc00fc7947 */ /* 0x000fc0000383ffff */
[----:B------:R-:W-:-:S00]  /*0540*/  NOP ;  /* 0x0000000000007918 */ /* 0x000fc00000000000 */
        /* <DEDUP_REMOVED lines=11> */
.L_x_1:


//--------------------- .nv.global.init           --------------------------
	.section	.nv.global.init,"aw",@progbits
.nv.global.init:
	.type		_$_str,@object
	.size		_$_str,(_$_str_$_2 - _$_str)
_$_str:
        /*0000*/ 	.byte	0x5f, 0x5f, 0x43, 0x55, 0x44, 0x41, 0x5f, 0x46, 0x54, 0x5a, 0x00
	.type		_$_str_$_2,@object
	.size		_$_str_$_2,(.L_1 - _$_str_$_2)
_$_str_$_2:
        /*000b*/ 	.byte	0x5f, 0x5f, 0x43, 0x55, 0x44, 0x41, 0x5f, 0x50, 0x52, 0x45, 0x43, 0x5f, 0x53, 0x51, 0x52, 0x54
        /*001b*/ 	.byte	0x00
.L_1:


//--------------------- .nv.constant0.triton_poi_fused__native_batch_norm_legit_no_training_convolution_leaky_relu_3 --------------------------
	.section	.nv.constant0.triton_poi_fused__native_batch_norm_legit_no_training_convolution_leaky_relu_3,"a",@progbits
	.sectionflags	@""
	.align	4
.nv.constant0.triton_poi_fused__native_batch_norm_legit_no_training_convolution_leaky_relu_3:
	.zero		588
